//
// Generated by NVIDIA NVVM Compiler
//
// Compiler Build ID: CL-36424714
// Cuda compilation tools, release 13.0, V13.0.88
// Based on NVVM 20.0.0
//

.version 9.0
.target sm_100
.address_size 64

	// .globl	_Z23no_shared_memory_kernelPfS_i
// _ZZ20shared_memory_kernelPfS_iE4tile has been demoted

.visible .entry _Z23no_shared_memory_kernelPfS_i(
	.param .u64 .ptr .align 1 _Z23no_shared_memory_kernelPfS_i_param_0,
	.param .u64 .ptr .align 1 _Z23no_shared_memory_kernelPfS_i_param_1,
	.param .u32 _Z23no_shared_memory_kernelPfS_i_param_2
)
{
	.reg .pred 	%p<2>;
	.reg .b32 	%r<14>;
	.reg .b32 	%f<3>;
	.reg .b64 	%rd<8>;

	ld.param.u64 	%rd1, [_Z23no_shared_memory_kernelPfS_i_param_0];
	ld.param.u64 	%rd2, [_Z23no_shared_memory_kernelPfS_i_param_1];
	ld.param.u32 	%r4, [_Z23no_shared_memory_kernelPfS_i_param_2];
	mov.u32 	%r5, %tid.x;
	mov.u32 	%r6, %ctaid.x;
	mov.u32 	%r7, %ntid.x;
	mad.lo.s32 	%r1, %r6, %r7, %r5;
	mov.u32 	%r8, %tid.y;
	mov.u32 	%r9, %ctaid.y;
	mov.u32 	%r10, %ntid.y;
	mad.lo.s32 	%r11, %r9, %r10, %r8;
	max.s32 	%r12, %r1, %r11;
	setp.ge.s32 	%p1, %r12, %r4;
	@%p1 bra 	$L__BB0_2;
	cvta.to.global.u64 	%rd3, %rd1;
	cvta.to.global.u64 	%rd4, %rd2;
	mad.lo.s32 	%r13, %r4, %r11, %r1;
	mul.wide.s32 	%rd5, %r13, 4;
	add.s64 	%rd6, %rd3, %rd5;
	ld.global.f32 	%f1, [%rd6];
	add.f32 	%f2, %f1, %f1;
	add.s64 	%rd7, %rd4, %rd5;
	st.global.f32 	[%rd7], %f2;
$L__BB0_2:
	ret;

}
	// .globl	_Z20shared_memory_kernelPfS_i
.visible .entry _Z20shared_memory_kernelPfS_i(
	.param .u64 .ptr .align 1 _Z20shared_memory_kernelPfS_i_param_0,
	.param .u64 .ptr .align 1 _Z20shared_memory_kernelPfS_i_param_1,
	.param .u32 _Z20shared_memory_kernelPfS_i_param_2
)
{
	.reg .pred 	%p<4>;
	.reg .b32 	%r<20>;
	.reg .b32 	%f<4>;
	.reg .b64 	%rd<9>;
	// demoted variable
	.shared .align 4 .b8 _ZZ20shared_memory_kernelPfS_iE4tile[16384];
	ld.param.u64 	%rd1, [_Z20shared_memory_kernelPfS_i_param_0];
	ld.param.u64 	%rd2, [_Z20shared_memory_kernelPfS_i_param_1];
	ld.param.u32 	%r5, [_Z20shared_memory_kernelPfS_i_param_2];
	mov.u32 	%r6, %tid.x;
	mov.u32 	%r7, %tid.y;
	mov.u32 	%r8, %ctaid.x;
	mov.u32 	%r9, %ntid.x;
	mad.lo.s32 	%r1, %r8, %r9, %r6;
	mov.u32 	%r10, %ctaid.y;
	mov.u32 	%r11, %ntid.y;
	mad.lo.s32 	%r12, %r10, %r11, %r7;
	max.s32 	%r13, %r1, %r12;
	setp.lt.s32 	%p1, %r13, %r5;
	setp.ge.s32 	%p2, %r13, %r5;
	shl.b32 	%r14, %r7, 8;
	mov.u32 	%r15, _ZZ20shared_memory_kernelPfS_iE4tile;
	add.s32 	%r16, %r15, %r14;
	shl.b32 	%r17, %r6, 2;
	add.s32 	%r3, %r16, %r17;
	@%p2 bra 	$L__BB1_2;
	cvta.to.global.u64 	%rd3, %rd1;
	mad.lo.s32 	%r18, %r5, %r12, %r1;
	mul.wide.s32 	%rd4, %r18, 4;
	add.s64 	%rd5, %rd3, %rd4;
	ld.global.f32 	%f1, [%rd5];
	st.shared.f32 	[%r3], %f1;
$L__BB1_2:
	bar.sync 	0;
	not.pred 	%p3, %p1;
	@%p3 bra 	$L__BB1_4;
	ld.shared.f32 	%f2, [%r3];
	add.f32 	%f3, %f2, %f2;
	mad.lo.s32 	%r19, %r5, %r12, %r1;
	cvta.to.global.u64 	%rd6, %rd2;
	mul.wide.s32 	%rd7, %r19, 4;
	add.s64 	%rd8, %rd6, %rd7;
	st.global.f32 	[%rd8], %f3;
$L__BB1_4:
	ret;

}


// ===== COMPILED SASS (sm_100) =====

	.target	sm_100

	.elftype	@"ET_EXEC"


//--------------------- .note.nv.tkinfo           --------------------------
	.section	.note.nv.tkinfo,"",@"SHT_NOTE"
	.sectionflags	@"SHF_NOTE_NV_TKINFO"
	.tkinfo
        /*0018*/ 	.word	0x00000002
        /*0030*/ 	.string	""
        /*0030*/ 	.string	"ptxas"
        /*0030*/ 	.string	"Cuda compilation tools, release 13.0, V13.0.88"
        /*0030*/ 	.string	"Build cuda_13.0.r13.0/compiler.36424714_0"
        /*0030*/ 	.string	"-arch sm_100 -m 64 "



//--------------------- .note.nv.cuinfo           --------------------------
	.section	.note.nv.cuinfo,"",@"SHT_NOTE"
	.sectionflags	@"SHF_NOTE_NV_CUINFO"
        /*0018*/ 	.short	0x0002
        /*001a*/ 	.short	0x0064
        /*001c*/ 	.short	0x0082
	.zero		2


//--------------------- .nv.info                  --------------------------
	.section	.nv.info,"",@"SHT_CUDA_INFO"
	.align	4


	//----- nvinfo : EIATTR_REGCOUNT
	.align		4
        /*0000*/ 	.byte	0x04, 0x2f
        /*0002*/ 	.short	(.L_1 - .L_0)
	.align		4
.L_0:
        /*0004*/ 	.word	index@(_Z23no_shared_memory_kernelPfS_i)
        /*0008*/ 	.word	0x0000000a


	//----- nvinfo : EIATTR_FRAME_SIZE
	.align		4
.L_1:
        /*000c*/ 	.byte	0x04, 0x11
        /*000e*/ 	.short	(.L_3 - .L_2)
	.align		4
.L_2:
        /*0010*/ 	.word	index@(_Z23no_shared_memory_kernelPfS_i)
        /*0014*/ 	.word	0x00000000


	//----- nvinfo : EIATTR_REGCOUNT
	.align		4
.L_3:
        /*0018*/ 	.byte	0x04, 0x2f
        /*001a*/ 	.short	(.L_5 - .L_4)
	.align		4
.L_4:
        /*001c*/ 	.word	index@(_Z20shared_memory_kernelPfS_i)
        /*0020*/ 	.word	0x0000000c


	//----- nvinfo : EIATTR_FRAME_SIZE
	.align		4
.L_5:
        /*0024*/ 	.byte	0x04, 0x11
        /*0026*/ 	.short	(.L_7 - .L_6)
	.align		4
.L_6:
        /*0028*/ 	.word	index@(_Z20shared_memory_kernelPfS_i)
        /*002c*/ 	.word	0x00000000


	//----- nvinfo : EIATTR_MIN_STACK_SIZE
	.align		4
.L_7:
        /*0030*/ 	.byte	0x04, 0x12
        /*0032*/ 	.short	(.L_9 - .L_8)
	.align		4
.L_8:
        /*0034*/ 	.word	index@(_Z20shared_memory_kernelPfS_i)
        /*0038*/ 	.word	0x00000000


	//----- nvinfo : EIATTR_MIN_STACK_SIZE
	.align		4
.L_9:
        /*003c*/ 	.byte	0x04, 0x12
        /*003e*/ 	.short	(.L_11 - .L_10)
	.align		4
.L_10:
        /*0040*/ 	.word	index@(_Z23no_shared_memory_kernelPfS_i)
        /*0044*/ 	.word	0x00000000
.L_11:


//--------------------- .nv.compat                --------------------------
	.section	.nv.compat,"",@"SHT_CUDA_COMPAT_INFO"
	.align	4
        /*0000*/ 	.byte	0x02, 0x09, 0x00, 0x00, 0x02, 0x02, 0x01, 0x00, 0x02, 0x05, 0x05, 0x00, 0x03, 0x07, 0x01, 0x01
        /*0010*/ 	.byte	0x02, 0x03, 0x00, 0x00, 0x02, 0x06, 0x01, 0x00, 0x04, 0x0b, 0x08, 0x00, 0x09, 0x00, 0x00, 0x00
        /*0020*/ 	.byte	0x00, 0x00, 0x00, 0x00


//--------------------- .nv.info._Z20shared_memory_kernelPfS_i --------------------------
	.section	.nv.info._Z20shared_memory_kernelPfS_i,"",@"SHT_CUDA_INFO"
	.sectionflags	@""
	.align	4


	//----- nvinfo : EIATTR_CUDA_API_VERSION
	.align		4
        /*0000*/ 	.byte	0x04, 0x37
        /*0002*/ 	.short	(.L_13 - .L_12)
.L_12:
        /*0004*/ 	.word	0x00000082


	//----- nvinfo : EIATTR_KPARAM_INFO
	.align		4
.L_13:
        /*0008*/ 	.byte	0x04, 0x17
        /*000a*/ 	.short	(.L_15 - .L_14)
.L_14:
        /*000c*/ 	.word	0x00000000
        /*0010*/ 	.short	0x0002
        /*0012*/ 	.short	0x0010
        /*0014*/ 	.byte	0x00, 0xf0, 0x11, 0x00


	//----- nvinfo : EIATTR_KPARAM_INFO
	.align		4
.L_15:
        /*0018*/ 	.byte	0x04, 0x17
        /*001a*/ 	.short	(.L_17 - .L_16)
.L_16:
        /*001c*/ 	.word	0x00000000
        /*0020*/ 	.short	0x0001
        /*0022*/ 	.short	0x0008
        /*0024*/ 	.byte	0x00, 0xf5, 0x21, 0x00


	//----- nvinfo : EIATTR_KPARAM_INFO
	.align		4
.L_17:
        /*0028*/ 	.byte	0x04, 0x17
        /*002a*/ 	.short	(.L_19 - .L_18)
.L_18:
        /*002c*/ 	.word	0x00000000
        /*0030*/ 	.short	0x0000
        /*0032*/ 	.short	0x0000
        /*0034*/ 	.byte	0x00, 0xf5, 0x21, 0x00


	//----- nvinfo : EIATTR_SPARSE_MMA_MASK
	.align		4
.L_19:
        /*0038*/ 	.byte	0x03, 0x50
        /*003a*/ 	.short	0x0000


	//----- nvinfo : EIATTR_MAXREG_COUNT
	.align		4
        /*003c*/ 	.byte	0x03, 0x1b
        /*003e*/ 	.short	0x00ff


	//----- nvinfo : EIATTR_NUM_BARRIERS
	.align		4
        /*0040*/ 	.byte	0x02, 0x4c
        /*0042*/ 	.byte	0x01
	.zero		1


	//----- nvinfo : EIATTR_MERCURY_ISA_VERSION
	.align		4
        /*0044*/ 	.byte	0x03, 0x5f
        /*0046*/ 	.short	0x0101


	//----- nvinfo : EIATTR_VRC_CTA_INIT_COUNT
	.align		4
        /*0048*/ 	.byte	0x02, 0x4a
	.zero		1
	.zero		1


	//----- nvinfo : EIATTR_EXIT_INSTR_OFFSETS
	.align		4
        /*004c*/ 	.byte	0x04, 0x1c
        /*004e*/ 	.short	(.L_21 - .L_20)


	//   ....[0]....
.L_20:
        /*0050*/ 	.word	0x00000190


	//   ....[1]....
        /*0054*/ 	.word	0x00000200


	//----- nvinfo : EIATTR_CBANK_PARAM_SIZE
	.align		4
.L_21:
        /*0058*/ 	.byte	0x03, 0x19
        /*005a*/ 	.short	0x0014


	//----- nvinfo : EIATTR_PARAM_CBANK
	.align		4
        /*005c*/ 	.byte	0x04, 0x0a
        /*005e*/ 	.short	(.L_23 - .L_22)
	.align		4
.L_22:
        /*0060*/ 	.word	index@(.nv.constant0._Z20shared_memory_kernelPfS_i)
        /*0064*/ 	.short	0x0380
        /*0066*/ 	.short	0x0014


	//----- nvinfo : EIATTR_SW_WAR
	.align		4
.L_23:
        /*0068*/ 	.byte	0x04, 0x36
        /*006a*/ 	.short	(.L_25 - .L_24)
.L_24:
        /*006c*/ 	.word	0x00000008
.L_25:


//--------------------- .nv.info._Z23no_shared_memory_kernelPfS_i --------------------------
	.section	.nv.info._Z23no_shared_memory_kernelPfS_i,"",@"SHT_CUDA_INFO"
	.sectionflags	@""
	.align	4


	//----- nvinfo : EIATTR_CUDA_API_VERSION
	.align		4
        /*0000*/ 	.byte	0x04, 0x37
        /*0002*/ 	.short	(.L_27 - .L_26)
.L_26:
        /*0004*/ 	.word	0x00000082


	//----- nvinfo : EIATTR_KPARAM_INFO
	.align		4
.L_27:
        /*0008*/ 	.byte	0x04, 0x17
        /*000a*/ 	.short	(.L_29 - .L_28)
.L_28:
        /*000c*/ 	.word	0x00000000
        /*0010*/ 	.short	0x0002
        /*0012*/ 	.short	0x0010
        /*0014*/ 	.byte	0x00, 0xf0, 0x11, 0x00


	//----- nvinfo : EIATTR_KPARAM_INFO
	.align		4
.L_29:
        /*0018*/ 	.byte	0x04, 0x17
        /*001a*/ 	.short	(.L_31 - .L_30)
.L_30:
        /*001c*/ 	.word	0x00000000
        /*0020*/ 	.short	0x0001
        /*0022*/ 	.short	0x0008
        /*0024*/ 	.byte	0x00, 0xf5, 0x21, 0x00


	//----- nvinfo : EIATTR_KPARAM_INFO
	.align		4
.L_31:
        /*0028*/ 	.byte	0x04, 0x17
        /*002a*/ 	.short	(.L_33 - .L_32)
.L_32:
        /*002c*/ 	.word	0x00000000
        /*0030*/ 	.short	0x0000
        /*0032*/ 	.short	0x0000
        /*0034*/ 	.byte	0x00, 0xf5, 0x21, 0x00


	//----- nvinfo : EIATTR_SPARSE_MMA_MASK
	.align		4
.L_33:
        /*0038*/ 	.byte	0x03, 0x50
        /*003a*/ 	.short	0x0000


	//----- nvinfo : EIATTR_MAXREG_COUNT
	.align		4
        /*003c*/ 	.byte	0x03, 0x1b
        /*003e*/ 	.short	0x00ff


	//----- nvinfo : EIATTR_MERCURY_ISA_VERSION
	.align		4
        /*0040*/ 	.byte	0x03, 0x5f
        /*0042*/ 	.short	0x0101


	//----- nvinfo : EIATTR_VRC_CTA_INIT_COUNT
	.align		4
        /*0044*/ 	.byte	0x02, 0x4a
	.zero		1
	.zero		1


	//----- nvinfo : EIATTR_EXIT_INSTR_OFFSETS
	.align		4
        /*0048*/ 	.byte	0x04, 0x1c
        /*004a*/ 	.short	(.L_35 - .L_34)


	//   ....[0]....
.L_34:
        /*004c*/ 	.word	0x000000c0


	//   ....[1]....
        /*0050*/ 	.word	0x00000160


	//----- nvinfo : EIATTR_CBANK_PARAM_SIZE
	.align		4
.L_35:
        /*0054*/ 	.byte	0x03, 0x19
        /*0056*/ 	.short	0x0014


	//----- nvinfo : EIATTR_PARAM_CBANK
	.align		4
        /*0058*/ 	.byte	0x04, 0x0a
        /*005a*/ 	.short	(.L_37 - .L_36)
	.align		4
.L_36:
        /*005c*/ 	.word	index@(.nv.constant0._Z23no_shared_memory_kernelPfS_i)
        /*0060*/ 	.short	0x0380
        /*0062*/ 	.short	0x0014


	//----- nvinfo : EIATTR_SW_WAR
	.align		4
.L_37:
        /*0064*/ 	.byte	0x04, 0x36
        /*0066*/ 	.short	(.L_39 - .L_38)
.L_38:
        /*0068*/ 	.word	0x00000008
.L_39:


//--------------------- .nv.callgraph             --------------------------
	.section	.nv.callgraph,"",@"SHT_CUDA_CALLGRAPH"
	.align	4
	.sectionentsize	8
	.align		4
        /*0000*/ 	.word	0x00000000
	.align		4
        /*0004*/ 	.word	0xffffffff
	.align		4
        /*0008*/ 	.word	0x00000000
	.align		4
        /*000c*/ 	.word	0xfffffffe
	.align		4
        /*0010*/ 	.word	0x00000000
	.align		4
        /*0014*/ 	.word	0xfffffffd
	.align		4
        /*0018*/ 	.word	0x00000000
	.align		4
        /*001c*/ 	.word	0xfffffffc


//--------------------- .text._Z20shared_memory_kernelPfS_i --------------------------
	.section	.text._Z20shared_memory_kernelPfS_i,"ax",@progbits
	.align	128
        .global         _Z20shared_memory_kernelPfS_i
        .type           _Z20shared_memory_kernelPfS_i,@function
        .size           _Z20shared_memory_kernelPfS_i,(.L_x_2 - _Z20shared_memory_kernelPfS_i)
        .other          _Z20shared_memory_kernelPfS_i,@"STO_CUDA_ENTRY STV_DEFAULT"
_Z20shared_memory_kernelPfS_i:
.text._Z20shared_memory_kernelPfS_i:
[----:B------:R-:W-:Y:S01]  /*0000*/  LDC R1, c[0x0][0x37c] ;  /* 0x0000df00ff017b82 */ /* 0x000fe20000000800 */
[----:B------:R-:W0:Y:S07]  /*0010*/  S2R R9, SR_TID.X ;  /* 0x0000000000097919 */ /* 0x000e2e0000002100 */
[----:B------:R-:W0:Y:S01]  /*0020*/  LDC R0, c[0x0][0x360] ;  /* 0x0000d800ff007b82 */ /* 0x000e220000000800 */
[----:B------:R-:W1:Y:S01]  /*0030*/  LDCU UR8, c[0x0][0x390] ;  /* 0x00007200ff0877ac */ /* 0x000e620008000800 */
[----:B------:R-:W2:Y:S01]  /*0040*/  S2R R4, SR_TID.Y ;  /* 0x0000000000047919 */ /* 0x000ea20000002200 */
[----:B------:R-:W3:Y:S05]  /*0050*/  LDCU.64 UR6, c[0x0][0x358] ;  /* 0x00006b00ff0677ac */ /* 0x000eea0008000a00 */
[----:B------:R-:W0:Y:S08]  /*0060*/  S2UR UR4, SR_CTAID.X ;  /* 0x00000000000479c3 */ /* 0x000e300000002500 */
[----:B------:R-:W2:Y:S08]  /*0070*/  S2UR UR5, SR_CTAID.Y ;  /* 0x00000000000579c3 */ /* 0x000eb00000002600 */
[----:B------:R-:W2:Y:S01]  /*0080*/  LDC R5, c[0x0][0x364] ;  /* 0x0000d900ff057b82 */ /* 0x000ea20000000800 */
[----:B0-----:R-:W-:-:S02]  /*0090*/  IMAD R0, R0, UR4, R9 ;  /* 0x0000000400007c24 */ /* 0x001fc4000f8e0209 */
[----:B--2---:R-:W-:-:S05]  /*00a0*/  IMAD R5, R5, UR5, R4 ;  /* 0x0000000505057c24 */ /* 0x004fca000f8e0204 */
[----:B------:R-:W-:-:S04]  /*00b0*/  VIMNMX R6, PT, PT, R0, R5, !PT ;  /* 0x0000000500067248 */ /* 0x000fc80007fe0100 */
[----:B-1----:R-:W-:-:S13]  /*00c0*/  ISETP.GE.AND P0, PT, R6, UR8, PT ;  /* 0x0000000806007c0c */ /* 0x002fda000bf06270 */
[----:B------:R-:W0:Y:S01]  /*00d0*/  @!P0 LDC.64 R2, c[0x0][0x380] ;  /* 0x0000e000ff028b82 */ /* 0x000e220000000a00 */
[----:B------:R-:W-:-:S04]  /*00e0*/  @!P0 IMAD R7, R5, UR8, R0 ;  /* 0x0000000805078c24 */ /* 0x000fc8000f8e0200 */
[----:B0-----:R-:W-:-:S06]  /*00f0*/  @!P0 IMAD.WIDE R2, R7, 0x4, R2 ;  /* 0x0000000407028825 */ /* 0x001fcc00078e0202 */
[----:B---3--:R-:W2:Y:S01]  /*0100*/  @!P0 LDG.E R3, desc[UR6][R2.64] ;  /* 0x0000000602038981 */ /* 0x008ea2000c1e1900 */
[----:B------:R-:W0:Y:S01]  /*0110*/  S2UR UR5, SR_CgaCtaId ;  /* 0x00000000000579c3 */ /* 0x000e220000008800 */
[----:B------:R-:W-:Y:S01]  /*0120*/  UMOV UR4, 0x400 ;  /* 0x0000040000047882 */ /* 0x000fe20000000000 */
[----:B------:R-:W-:Y:S01]  /*0130*/  ISETP.GE.AND P1, PT, R6, UR8, PT ;  /* 0x0000000806007c0c */ /* 0x000fe2000bf26270 */
[----:B0-----:R-:W-:-:S06]  /*0140*/  ULEA UR4, UR5, UR4, 0x18 ;  /* 0x0000000405047291 */ /* 0x001fcc000f8ec0ff */
[----:B------:R-:W-:-:S04]  /*0150*/  LEA R4, R4, UR4, 0x8 ;  /* 0x0000000404047c11 */ /* 0x000fc8000f8e40ff */
[----:B------:R-:W-:-:S05]  /*0160*/  LEA R4, R9, R4, 0x2 ;  /* 0x0000000409047211 */ /* 0x000fca00078e10ff */
[----:B--2---:R0:W-:Y:S01]  /*0170*/  @!P0 STS [R4], R3 ;  /* 0x0000000304008388 */ /* 0x0041e20000000800 */
[----:B------:R-:W-:Y:S06]  /*0180*/  BAR.SYNC.DEFER_BLOCKING 0x0 ;  /* 0x0000000000007b1d */ /* 0x000fec0000010000 */
[----:B------:R-:W-:Y:S05]  /*0190*/  @P1 EXIT ;  /* 0x000000000000194d */ /* 0x000fea0003800000 */
[----:B0-----:R-:W0:Y:S01]  /*01a0*/  LDS R4, [R4] ;  /* 0x0000000004047984 */ /* 0x001e220000000800 */
[----:B------:R-:W1:Y:S01]  /*01b0*/  LDC.64 R2, c[0x0][0x388] ;  /* 0x0000e200ff027b82 */ /* 0x000e620000000a00 */
[----:B------:R-:W-:-:S04]  /*01c0*/  IMAD R5, R5, UR8, R0 ;  /* 0x0000000805057c24 */ /* 0x000fc8000f8e0200 */
[----:B-1----:R-:W-:-:S04]  /*01d0*/  IMAD.WIDE R2, R5, 0x4, R2 ;  /* 0x0000000405027825 */ /* 0x002fc800078e0202 */
[----:B0-----:R-:W-:-:S05]  /*01e0*/  FADD R5, R4, R4 ;  /* 0x0000000404057221 */ /* 0x001fca0000000000 */
[----:B------:R-:W-:Y:S01]  /*01f0*/  STG.E desc[UR6][R2.64], R5 ;  /* 0x0000000502007986 */ /* 0x000fe2000c101906 */
[----:B------:R-:W-:Y:S05]  /*0200*/  EXIT ;  /* 0x000000000000794d */ /* 0x000fea0003800000 */
.L_x_0:
[----:B------:R-:W-:-:S00]  /*0210*/  BRA `(.L_x_0) ;  /* 0xfffffffc00fc7947 */ /* 0x000fc0000383ffff */
[----:B------:R-:W-:-:S00]  /*0220*/  NOP ;  /* 0x0000000000007918 */ /* 0x000fc00000000000 */
        /* <DEDUP_REMOVED lines=13> */
.L_x_2:


//--------------------- .text._Z23no_shared_memory_kernelPfS_i --------------------------
	.section	.text._Z23no_shared_memory_kernelPfS_i,"ax",@progbits
	.align	128
        .global         _Z23no_shared_memory_kernelPfS_i
        .type           _Z23no_shared_memory_kernelPfS_i,@function
        .size           _Z23no_shared_memory_kernelPfS_i,(.L_x_3 - _Z23no_shared_memory_kernelPfS_i)
        .other          _Z23no_shared_memory_kernelPfS_i,@"STO_CUDA_ENTRY STV_DEFAULT"
_Z23no_shared_memory_kernelPfS_i:
.text._Z23no_shared_memory_kernelPfS_i:
[----:B------:R-:W-:Y:S01]  /*0000*/  LDC R1, c[0x0][0x37c] ;  /* 0x0000df00ff017b82 */ /* 0x000fe20000000800 */
[----:B------:R-:W0:Y:S07]  /*0010*/  S2R R0, SR_TID.X ;  /* 0x0000000000007919 */ /* 0x000e2e0000002100 */
[----:B------:R-:W0:Y:S01]  /*0020*/  LDC R3, c[0x0][0x360] ;  /* 0x0000d800ff037b82 */ /* 0x000e220000000800 */
[----:B------:R-:W1:Y:S01]  /*0030*/  LDCU UR6, c[0x0][0x390] ;  /* 0x00007200ff0677ac */ /* 0x000e620008000800 */
[----:B------:R-:W2:Y:S06]  /*0040*/  S2R R5, SR_TID.Y ;  /* 0x0000000000057919 */ /* 0x000eac0000002200 */
[----:B------:R-:W0:Y:S08]  /*0050*/  S2UR UR4, SR_CTAID.X ;  /* 0x00000000000479c3 */ /* 0x000e300000002500 */
[----:B------:R-:W2:Y:S08]  /*0060*/  S2UR UR5, SR_CTAID.Y ;  /* 0x00000000000579c3 */ /* 0x000eb00000002600 */
[----:B------:R-:W2:Y:S01]  /*0070*/  LDC R2, c[0x0][0x364] ;  /* 0x0000d900ff027b82 */ /* 0x000ea20000000800 */
[----:B0-----:R-:W-:-:S02]  /*0080*/  IMAD R0, R3, UR4, R0 ;  /* 0x0000000403007c24 */ /* 0x001fc4000f8e0200 */
[----:B--2---:R-:W-:-:S05]  /*0090*/  IMAD R5, R2, UR5, R5 ;  /* 0x0000000502057c24 */ /* 0x004fca000f8e0205 */
[----:B------:R-:W-:-:S04]  /*00a0*/  VIMNMX R2, PT, PT, R0, R5, !PT ;  /* 0x0000000500027248 */ /* 0x000fc80007fe0100 */
[----:B-1----:R-:W-:-:S13]  /*00b0*/  ISETP.GE.AND P0, PT, R2, UR6, PT ;  /* 0x0000000602007c0c */ /* 0x002fda000bf06270 */
[----:B------:R-:W-:Y:S05]  /*00c0*/  @P0 EXIT ;  /* 0x000000000000094d */ /* 0x000fea0003800000 */
[----:B------:R-:W0:Y:S01]  /*00d0*/  LDC.64 R2, c[0x0][0x380] ;  /* 0x0000e000ff027b82 */ /* 0x000e220000000a00 */
[----:B------:R-:W1:Y:S01]  /*00e0*/  LDCU.64 UR4, c[0x0][0x358] ;  /* 0x00006b00ff0477ac */ /* 0x000e620008000a00 */
[----:B------:R-:W-:-:S06]  /*00f0*/  IMAD R7, R5, UR6, R0 ;  /* 0x0000000605077c24 */ /* 0x000fcc000f8e0200 */
[----:B------:R-:W2:Y:S01]  /*0100*/  LDC.64 R4, c[0x0][0x388] ;  /* 0x0000e200ff047b82 */ /* 0x000ea20000000a00 */
[----:B0-----:R-:W-:-:S06]  /*0110*/  IMAD.WIDE R2, R7, 0x4, R2 ;  /* 0x0000000407027825 */ /* 0x001fcc00078e0202 */
[----:B-1----:R-:W3:Y:S01]  /*0120*/  LDG.E R2, desc[UR4][R2.64] ;  /* 0x0000000402027981 */ /* 0x002ee2000c1e1900 */
[----:B--2---:R-:W-:-:S04]  /*0130*/  IMAD.WIDE R4, R7, 0x4, R4 ;  /* 0x0000000407047825 */ /* 0x004fc800078e0204 */
[----:B---3--:R-:W-:-:S05]  /*0140*/  FADD R7, R2, R2 ;  /* 0x0000000202077221 */ /* 0x008fca0000000000 */
[----:B------:R-:W-:Y:S01]  /*0150*/  STG.E desc[UR4][R4.64], R7 ;  /* 0x0000000704007986 */ /* 0x000fe2000c101904 */
[----:B------:R-:W-:Y:S05]  /*0160*/  EXIT ;  /* 0x000000000000794d */ /* 0x000fea0003800000 */
.L_x_1:
        /* <DEDUP_REMOVED lines=9> */
.L_x_3:


//--------------------- .nv.shared._Z20shared_memory_kernelPfS_i --------------------------
	.section	.nv.shared._Z20shared_memory_kernelPfS_i,"aw",@nobits
	.sectionflags	@""
	.align	4
.nv.shared._Z20shared_memory_kernelPfS_i:
	.zero		17408


//--------------------- .nv.shared.reserved.0     --------------------------
	.section	.nv.shared.reserved.0,"aw",@nobits
	.weak		__nv_reservedSMEM_offset_0_alias
	.size		__nv_reservedSMEM_offset_0_alias, 0, 64
	.other		__nv_reservedSMEM_offset_0_alias,@"STO_CUDA_RESERVED_SHARED STV_DEFAULT"
__nv_reservedSMEM_offset_0_alias:
	.zero		0
	.zero		64


//--------------------- .nv.constant0._Z20shared_memory_kernelPfS_i --------------------------
	.section	.nv.constant0._Z20shared_memory_kernelPfS_i,"a",@progbits
	.sectionflags	@""
	.align	4
.nv.constant0._Z20shared_memory_kernelPfS_i:
	.zero		916


//--------------------- .nv.constant0._Z23no_shared_memory_kernelPfS_i --------------------------
	.section	.nv.constant0._Z23no_shared_memory_kernelPfS_i,"a",@progbits
	.sectionflags	@""
	.align	4
.nv.constant0._Z23no_shared_memory_kernelPfS_i:
	.zero		916


//--------------------- SYMBOLS --------------------------

	.type		.nv.reservedSmem.offset0,@object
	.size		.nv.reservedSmem.offset0,0x4
	.type		.nv.reservedSmem.cap,@object
	.size		.nv.reservedSmem.cap,0x4
